//
// Generated by NVIDIA NVVM Compiler
//
// Compiler Build ID: CL-36424714
// Cuda compilation tools, release 13.0, V13.0.88
// Based on NVVM 20.0.0
//

.version 9.0
.target sm_100
.address_size 64

	// .globl	_Z14gpu_matrixmultPfS_S_iii
.extern .func  (.param .b32 func_retval0) vprintf
(
	.param .b64 vprintf_param_0,
	.param .b64 vprintf_param_1
)
;
.global .align 1 .b8 $str[48] = {97, 32, 61, 32, 37, 46, 50, 102, 32, 40, 105, 110, 100, 101, 120, 97, 32, 61, 32, 37, 100, 41, 44, 32, 98, 32, 61, 32, 37, 46, 50, 102, 32, 40, 105, 110, 100, 101, 120, 98, 32, 61, 32, 37, 100, 41, 10};

.visible .entry _Z14gpu_matrixmultPfS_S_iii(
	.param .u64 .ptr .align 1 _Z14gpu_matrixmultPfS_S_iii_param_0,
	.param .u64 .ptr .align 1 _Z14gpu_matrixmultPfS_S_iii_param_1,
	.param .u64 .ptr .align 1 _Z14gpu_matrixmultPfS_S_iii_param_2,
	.param .u32 _Z14gpu_matrixmultPfS_S_iii_param_3,
	.param .u32 _Z14gpu_matrixmultPfS_S_iii_param_4,
	.param .u32 _Z14gpu_matrixmultPfS_S_iii_param_5
)
{
	.local .align 8 .b8 	__local_depot0[32];
	.reg .b64 	%SP;
	.reg .b64 	%SPL;
	.reg .pred 	%p<14>;
	.reg .b32 	%r<76>;
	.reg .b32 	%f<49>;
	.reg .b64 	%rd<41>;
	.reg .b64 	%fd<11>;

	mov.u64 	%SPL, __local_depot0;
	cvta.local.u64 	%SP, %SPL;
	ld.param.u64 	%rd16, [_Z14gpu_matrixmultPfS_S_iii_param_0];
	ld.param.u64 	%rd17, [_Z14gpu_matrixmultPfS_S_iii_param_1];
	ld.param.u64 	%rd15, [_Z14gpu_matrixmultPfS_S_iii_param_2];
	ld.param.u32 	%r38, [_Z14gpu_matrixmultPfS_S_iii_param_3];
	ld.param.u32 	%r36, [_Z14gpu_matrixmultPfS_S_iii_param_4];
	ld.param.u32 	%r37, [_Z14gpu_matrixmultPfS_S_iii_param_5];
	cvta.to.global.u64 	%rd1, %rd17;
	cvta.to.global.u64 	%rd2, %rd16;
	add.u64 	%rd18, %SP, 0;
	add.u64 	%rd3, %SPL, 0;
	mov.u32 	%r1, %tid.x;
	mov.u32 	%r40, %ntid.x;
	mov.u32 	%r41, %ctaid.x;
	mad.lo.s32 	%r70, %r40, %r41, %r1;
	mov.u32 	%r3, %tid.y;
	mov.u32 	%r42, %ntid.y;
	mov.u32 	%r43, %ctaid.y;
	mad.lo.s32 	%r44, %r42, %r43, %r3;
	mul.lo.s32 	%r4, %r38, %r44;
	setp.ge.s32 	%p1, %r70, %r36;
	setp.ge.s32 	%p2, %r44, %r38;
	or.pred  	%p3, %p1, %p2;
	@%p3 bra 	$L__BB0_18;
	cvta.to.global.u64 	%rd19, %rd15;
	add.s32 	%r46, %r4, %r70;
	mul.wide.s32 	%rd20, %r46, 4;
	add.s64 	%rd4, %rd19, %rd20;
	mov.b32 	%r47, 0;
	st.global.u32 	[%rd4], %r47;
	add.s32 	%r5, %r37, %r4;
	setp.lt.s32 	%p4, %r37, 1;
	@%p4 bra 	$L__BB0_18;
	or.b32  	%r6, %r1, %r3;
	add.s32 	%r48, %r4, 1;
	max.s32 	%r7, %r5, %r48;
	sub.s32 	%r49, %r7, %r4;
	and.b32  	%r8, %r49, 3;
	setp.eq.s32 	%p5, %r8, 0;
	mov.f32 	%f42, 0f00000000;
	mov.u32 	%r69, %r4;
	@%p5 bra 	$L__BB0_7;
	mul.wide.u32 	%rd21, %r4, 4;
	add.s64 	%rd40, %rd2, %rd21;
	neg.s32 	%r66, %r8;
	mov.f32 	%f42, 0f00000000;
	mov.u64 	%rd23, $str;
	mov.u32 	%r69, %r4;
$L__BB0_4:
	.pragma "nounroll";
	setp.ne.s32 	%p6, %r6, 0;
	mul.wide.s32 	%rd22, %r70, 4;
	add.s64 	%rd7, %rd1, %rd22;
	@%p6 bra 	$L__BB0_6;
	ld.global.f32 	%f21, [%rd40];
	cvt.f64.f32 	%fd1, %f21;
	ld.global.f32 	%f22, [%rd7];
	cvt.f64.f32 	%fd2, %f22;
	st.local.f64 	[%rd3], %fd1;
	st.local.u32 	[%rd3+8], %r69;
	st.local.f64 	[%rd3+16], %fd2;
	st.local.u32 	[%rd3+24], %r70;
	cvta.global.u64 	%rd24, %rd23;
	{ // callseq 0, 0
	.param .b64 param0;
	st.param.b64 	[param0], %rd24;
	.param .b64 param1;
	st.param.b64 	[param1], %rd18;
	.param .b32 retval0;
	call.uni (retval0), 
	vprintf, 
	(
	param0, 
	param1
	);
	ld.param.b32 	%r50, [retval0];
	} // callseq 0
	ld.global.f32 	%f42, [%rd4];
$L__BB0_6:
	ld.global.f32 	%f23, [%rd40];
	ld.global.f32 	%f24, [%rd7];
	fma.rn.f32 	%f42, %f23, %f24, %f42;
	st.global.f32 	[%rd4], %f42;
	add.s32 	%r69, %r69, 1;
	add.s32 	%r70, %r70, %r36;
	add.s64 	%rd40, %rd40, 4;
	add.s32 	%r66, %r66, 1;
	setp.ne.s32 	%p7, %r66, 0;
	@%p7 bra 	$L__BB0_4;
$L__BB0_7:
	sub.s32 	%r52, %r4, %r7;
	setp.gt.u32 	%p8, %r52, -4;
	@%p8 bra 	$L__BB0_18;
	add.s32 	%r74, %r69, 1;
	shl.b32 	%r53, %r36, 1;
	add.s32 	%r73, %r70, %r53;
	shl.b32 	%r20, %r36, 2;
	mad.lo.s32 	%r72, %r36, 3, %r70;
	add.s32 	%r71, %r70, %r36;
	mov.u64 	%rd28, $str;
	mul.wide.s32 	%rd11, %r36, 4;
$L__BB0_9:
	setp.ne.s32 	%p9, %r6, 0;
	add.s32 	%r28, %r74, -1;
	mul.wide.u32 	%rd26, %r28, 4;
	add.s64 	%rd9, %rd2, %rd26;
	mul.wide.s32 	%rd27, %r70, 4;
	add.s64 	%rd10, %rd1, %rd27;
	@%p9 bra 	$L__BB0_11;
	ld.global.f32 	%f25, [%rd9];
	cvt.f64.f32 	%fd3, %f25;
	ld.global.f32 	%f26, [%rd10];
	cvt.f64.f32 	%fd4, %f26;
	st.local.f64 	[%rd3], %fd3;
	st.local.u32 	[%rd3+8], %r28;
	st.local.f64 	[%rd3+16], %fd4;
	st.local.u32 	[%rd3+24], %r70;
	cvta.global.u64 	%rd29, %rd28;
	{ // callseq 1, 0
	.param .b64 param0;
	st.param.b64 	[param0], %rd29;
	.param .b64 param1;
	st.param.b64 	[param1], %rd18;
	.param .b32 retval0;
	call.uni (retval0), 
	vprintf, 
	(
	param0, 
	param1
	);
	ld.param.b32 	%r54, [retval0];
	} // callseq 1
	ld.global.f32 	%f42, [%rd4];
$L__BB0_11:
	ld.global.f32 	%f27, [%rd9];
	ld.global.f32 	%f28, [%rd10];
	fma.rn.f32 	%f46, %f27, %f28, %f42;
	st.global.f32 	[%rd4], %f46;
	add.s64 	%rd12, %rd10, %rd11;
	@%p9 bra 	$L__BB0_13;
	ld.global.f32 	%f29, [%rd9+4];
	cvt.f64.f32 	%fd5, %f29;
	ld.global.f32 	%f30, [%rd12];
	cvt.f64.f32 	%fd6, %f30;
	st.local.f64 	[%rd3], %fd5;
	st.local.u32 	[%rd3+8], %r74;
	st.local.f64 	[%rd3+16], %fd6;
	st.local.u32 	[%rd3+24], %r71;
	cvta.global.u64 	%rd32, %rd28;
	{ // callseq 2, 0
	.param .b64 param0;
	st.param.b64 	[param0], %rd32;
	.param .b64 param1;
	st.param.b64 	[param1], %rd18;
	.param .b32 retval0;
	call.uni (retval0), 
	vprintf, 
	(
	param0, 
	param1
	);
	ld.param.b32 	%r56, [retval0];
	} // callseq 2
	ld.global.f32 	%f46, [%rd4];
$L__BB0_13:
	ld.global.f32 	%f31, [%rd9+4];
	ld.global.f32 	%f32, [%rd12];
	fma.rn.f32 	%f47, %f31, %f32, %f46;
	st.global.f32 	[%rd4], %f47;
	add.s32 	%r29, %r70, %r36;
	add.s64 	%rd13, %rd12, %rd11;
	@%p9 bra 	$L__BB0_15;
	add.s32 	%r58, %r74, 1;
	ld.global.f32 	%f33, [%rd9+8];
	cvt.f64.f32 	%fd7, %f33;
	ld.global.f32 	%f34, [%rd13];
	cvt.f64.f32 	%fd8, %f34;
	st.local.f64 	[%rd3], %fd7;
	st.local.u32 	[%rd3+8], %r58;
	st.local.f64 	[%rd3+16], %fd8;
	st.local.u32 	[%rd3+24], %r73;
	cvta.global.u64 	%rd35, %rd28;
	{ // callseq 3, 0
	.param .b64 param0;
	st.param.b64 	[param0], %rd35;
	.param .b64 param1;
	st.param.b64 	[param1], %rd18;
	.param .b32 retval0;
	call.uni (retval0), 
	vprintf, 
	(
	param0, 
	param1
	);
	ld.param.b32 	%r59, [retval0];
	} // callseq 3
	ld.global.f32 	%f47, [%rd4];
$L__BB0_15:
	ld.global.f32 	%f35, [%rd9+8];
	ld.global.f32 	%f36, [%rd13];
	fma.rn.f32 	%f48, %f35, %f36, %f47;
	st.global.f32 	[%rd4], %f48;
	add.s32 	%r30, %r29, %r36;
	add.s64 	%rd14, %rd13, %rd11;
	@%p9 bra 	$L__BB0_17;
	add.s32 	%r61, %r74, 2;
	ld.global.f32 	%f37, [%rd9+12];
	cvt.f64.f32 	%fd9, %f37;
	ld.global.f32 	%f38, [%rd14];
	cvt.f64.f32 	%fd10, %f38;
	st.local.f64 	[%rd3], %fd9;
	st.local.u32 	[%rd3+8], %r61;
	st.local.f64 	[%rd3+16], %fd10;
	st.local.u32 	[%rd3+24], %r72;
	mov.u64 	%rd37, $str;
	cvta.global.u64 	%rd38, %rd37;
	add.u64 	%rd39, %SP, 0;
	{ // callseq 4, 0
	.param .b64 param0;
	st.param.b64 	[param0], %rd38;
	.param .b64 param1;
	st.param.b64 	[param1], %rd39;
	.param .b32 retval0;
	call.uni (retval0), 
	vprintf, 
	(
	param0, 
	param1
	);
	ld.param.b32 	%r62, [retval0];
	} // callseq 4
	ld.global.f32 	%f48, [%rd4];
$L__BB0_17:
	ld.global.f32 	%f39, [%rd9+12];
	ld.global.f32 	%f40, [%rd14];
	fma.rn.f32 	%f42, %f39, %f40, %f48;
	st.global.f32 	[%rd4], %f42;
	add.s32 	%r64, %r30, %r36;
	add.s32 	%r70, %r64, %r36;
	add.s32 	%r32, %r74, 4;
	add.s32 	%r65, %r74, 3;
	add.s32 	%r73, %r73, %r20;
	add.s32 	%r72, %r72, %r20;
	add.s32 	%r71, %r71, %r20;
	setp.lt.s32 	%p13, %r65, %r5;
	mov.u32 	%r74, %r32;
	@%p13 bra 	$L__BB0_9;
$L__BB0_18:
	ret;

}


// ===== COMPILED SASS (sm_100) =====

	.target	sm_100

	.elftype	@"ET_EXEC"


//--------------------- .note.nv.tkinfo           --------------------------
	.section	.note.nv.tkinfo,"",@"SHT_NOTE"
	.sectionflags	@"SHF_NOTE_NV_TKINFO"
	.tkinfo
        /*0018*/ 	.word	0x00000002
        /*0030*/ 	.string	""
        /*0030*/ 	.string	"ptxas"
        /*0030*/ 	.string	"Cuda compilation tools, release 13.0, V13.0.88"
        /*0030*/ 	.string	"Build cuda_13.0.r13.0/compiler.36424714_0"
        /*0030*/ 	.string	"-arch sm_100 -m 64 "



//--------------------- .note.nv.cuinfo           --------------------------
	.section	.note.nv.cuinfo,"",@"SHT_NOTE"
	.sectionflags	@"SHF_NOTE_NV_CUINFO"
        /*0018*/ 	.short	0x0002
        /*001a*/ 	.short	0x0064
        /*001c*/ 	.short	0x0082
	.zero		2


//--------------------- .nv.info                  --------------------------
	.section	.nv.info,"",@"SHT_CUDA_INFO"
	.align	4


	//----- nvinfo : EIATTR_REGCOUNT
	.align		4
        /*0000*/ 	.byte	0x04, 0x2f
        /*0002*/ 	.short	(.L_2 - .L_1)
	.align		4
.L_1:
        /*0004*/ 	.word	index@(_Z14gpu_matrixmultPfS_S_iii)
        /*0008*/ 	.word	0x00000022


	//----- nvinfo : EIATTR_FRAME_SIZE
	.align		4
.L_2:
        /*000c*/ 	.byte	0x04, 0x11
        /*000e*/ 	.short	(.L_4 - .L_3)
	.align		4
.L_3:
        /*0010*/ 	.word	index@(_Z14gpu_matrixmultPfS_S_iii)
        /*0014*/ 	.word	0x00000020


	//----- nvinfo : EIATTR_MIN_STACK_SIZE
	.align		4
.L_4:
        /*0018*/ 	.byte	0x04, 0x12
        /*001a*/ 	.short	(.L_6 - .L_5)
	.align		4
.L_5:
        /*001c*/ 	.word	index@(_Z14gpu_matrixmultPfS_S_iii)
        /*0020*/ 	.word	0x00000020
.L_6:


//--------------------- .nv.compat                --------------------------
	.section	.nv.compat,"",@"SHT_CUDA_COMPAT_INFO"
	.align	4
        /*0000*/ 	.byte	0x02, 0x09, 0x00, 0x00, 0x02, 0x02, 0x01, 0x00, 0x02, 0x05, 0x05, 0x00, 0x03, 0x07, 0x01, 0x01
        /*0010*/ 	.byte	0x02, 0x03, 0x00, 0x00, 0x02, 0x06, 0x01, 0x00, 0x04, 0x0b, 0x08, 0x00, 0x09, 0x00, 0x00, 0x00
        /*0020*/ 	.byte	0x00, 0x00, 0x00, 0x00


//--------------------- .nv.info._Z14gpu_matrixmultPfS_S_iii --------------------------
	.section	.nv.info._Z14gpu_matrixmultPfS_S_iii,"",@"SHT_CUDA_INFO"
	.sectionflags	@""
	.align	4


	//----- nvinfo : EIATTR_CUDA_API_VERSION
	.align		4
        /*0000*/ 	.byte	0x04, 0x37
        /*0002*/ 	.short	(.L_8 - .L_7)
.L_7:
        /*0004*/ 	.word	0x00000082


	//----- nvinfo : EIATTR_KPARAM_INFO
	.align		4
.L_8:
        /*0008*/ 	.byte	0x04, 0x17
        /*000a*/ 	.short	(.L_10 - .L_9)
.L_9:
        /*000c*/ 	.word	0x00000000
        /*0010*/ 	.short	0x0005
        /*0012*/ 	.short	0x0020
        /*0014*/ 	.byte	0x00, 0xf0, 0x11, 0x00


	//----- nvinfo : EIATTR_KPARAM_INFO
	.align		4
.L_10:
        /*0018*/ 	.byte	0x04, 0x17
        /*001a*/ 	.short	(.L_12 - .L_11)
.L_11:
        /*001c*/ 	.word	0x00000000
        /*0020*/ 	.short	0x0004
        /*0022*/ 	.short	0x001c
        /*0024*/ 	.byte	0x00, 0xf0, 0x11, 0x00


	//----- nvinfo : EIATTR_KPARAM_INFO
	.align		4
.L_12:
        /*0028*/ 	.byte	0x04, 0x17
        /*002a*/ 	.short	(.L_14 - .L_13)
.L_13:
        /*002c*/ 	.word	0x00000000
        /*0030*/ 	.short	0x0003
        /*0032*/ 	.short	0x0018
        /*0034*/ 	.byte	0x00, 0xf0, 0x11, 0x00


	//----- nvinfo : EIATTR_KPARAM_INFO
	.align		4
.L_14:
        /*0038*/ 	.byte	0x04, 0x17
        /*003a*/ 	.short	(.L_16 - .L_15)
.L_15:
        /*003c*/ 	.word	0x00000000
        /*0040*/ 	.short	0x0002
        /*0042*/ 	.short	0x0010
        /*0044*/ 	.byte	0x00, 0xf5, 0x21, 0x00


	//----- nvinfo : EIATTR_KPARAM_INFO
	.align		4
.L_16:
        /*0048*/ 	.byte	0x04, 0x17
        /*004a*/ 	.short	(.L_18 - .L_17)
.L_17:
        /*004c*/ 	.word	0x00000000
        /*0050*/ 	.short	0x0001
        /*0052*/ 	.short	0x0008
        /*0054*/ 	.byte	0x00, 0xf5, 0x21, 0x00


	//----- nvinfo : EIATTR_KPARAM_INFO
	.align		4
.L_18:
        /*0058*/ 	.byte	0x04, 0x17
        /*005a*/ 	.short	(.L_20 - .L_19)
.L_19:
        /*005c*/ 	.word	0x00000000
        /*0060*/ 	.short	0x0000
        /*0062*/ 	.short	0x0000
        /*0064*/ 	.byte	0x00, 0xf5, 0x21, 0x00


	//----- nvinfo : EIATTR_SPARSE_MMA_MASK
	.align		4
.L_20:
        /*0068*/ 	.byte	0x03, 0x50
        /*006a*/ 	.short	0x0000


	//----- nvinfo : EIATTR_MAXREG_COUNT
	.align		4
        /*006c*/ 	.byte	0x03, 0x1b
        /*006e*/ 	.short	0x00ff


	//----- nvinfo : EIATTR_EXTERNS
	.align		4
        /*0070*/ 	.byte	0x04, 0x0f
        /*0072*/ 	.short	(.L_22 - .L_21)


	//   ....[0]....
	.align		4
.L_21:
        /*0074*/ 	.word	index@(vprintf)


	//----- nvinfo : EIATTR_MERCURY_ISA_VERSION
	.align		4
.L_22:
        /*0078*/ 	.byte	0x03, 0x5f
        /*007a*/ 	.short	0x0101


	//----- nvinfo : EIATTR_VRC_CTA_INIT_COUNT
	.align		4
        /*007c*/ 	.byte	0x02, 0x4a
	.zero		1
	.zero		1


	//----- nvinfo : EIATTR_SYSCALL_OFFSETS
	.align		4
        /*0080*/ 	.byte	0x04, 0x46
        /*0082*/ 	.short	(.L_24 - .L_23)


	//   ....[0]....
.L_23:
        /*0084*/ 	.word	0x00000420


	//   ....[1]....
        /*0088*/ 	.word	0x00000720


	//   ....[2]....
        /*008c*/ 	.word	0x000008e0


	//   ....[3]....
        /*0090*/ 	.word	0x00000ac0


	//   ....[4]....
        /*0094*/ 	.word	0x00000ca0


	//----- nvinfo : EIATTR_EXIT_INSTR_OFFSETS
	.align		4
.L_24:
        /*0098*/ 	.byte	0x04, 0x1c
        /*009a*/ 	.short	(.L_26 - .L_25)


	//   ....[0]....
.L_25:
        /*009c*/ 	.word	0x00000130


	//   ....[1]....
        /*00a0*/ 	.word	0x000001b0


	//   ....[2]....
        /*00a4*/ 	.word	0x00000540


	//   ....[3]....
        /*00a8*/ 	.word	0x00000da0


	//----- nvinfo : EIATTR_CRS_STACK_SIZE
	.align		4
.L_26:
        /*00ac*/ 	.byte	0x04, 0x1e
        /*00ae*/ 	.short	(.L_28 - .L_27)
.L_27:
        /*00b0*/ 	.word	0x00000000


	//----- nvinfo : EIATTR_CBANK_PARAM_SIZE
	.align		4
.L_28:
        /*00b4*/ 	.byte	0x03, 0x19
        /*00b6*/ 	.short	0x0024


	//----- nvinfo : EIATTR_PARAM_CBANK
	.align		4
        /*00b8*/ 	.byte	0x04, 0x0a
        /*00ba*/ 	.short	(.L_30 - .L_29)
	.align		4
.L_29:
        /*00bc*/ 	.word	index@(.nv.constant0._Z14gpu_matrixmultPfS_S_iii)
        /*00c0*/ 	.short	0x0380
        /*00c2*/ 	.short	0x0024


	//----- nvinfo : EIATTR_SW_WAR
	.align		4
.L_30:
        /*00c4*/ 	.byte	0x04, 0x36
        /*00c6*/ 	.short	(.L_32 - .L_31)
.L_31:
        /*00c8*/ 	.word	0x00000008
.L_32:


//--------------------- .nv.callgraph             --------------------------
	.section	.nv.callgraph,"",@"SHT_CUDA_CALLGRAPH"
	.align	4
	.sectionentsize	8
	.align		4
        /*0000*/ 	.word	0x00000000
	.align		4
        /*0004*/ 	.word	0xffffffff
	.align		4
        /*0008*/ 	.word	index@(_Z14gpu_matrixmultPfS_S_iii)
	.align		4
        /*000c*/ 	.word	index@(vprintf)
	.align		4
        /*0010*/ 	.word	0x00000000
	.align		4
        /*0014*/ 	.word	0xfffffffe
	.align		4
        /*0018*/ 	.word	0x00000000
	.align		4
        /*001c*/ 	.word	0xfffffffd
	.align		4
        /*0020*/ 	.word	0x00000000
	.align		4
        /*0024*/ 	.word	0xfffffffc


//--------------------- .nv.constant4             --------------------------
	.section	.nv.constant4,"a",@progbits
	.align	8
	.align		8
.nv.constant4:
        /*0000*/ 	.dword	vprintf
	.align		8
        /*0008*/ 	.dword	$str


//--------------------- .text._Z14gpu_matrixmultPfS_S_iii --------------------------
	.section	.text._Z14gpu_matrixmultPfS_S_iii,"ax",@progbits
	.align	128
        .global         _Z14gpu_matrixmultPfS_S_iii
        .type           _Z14gpu_matrixmultPfS_S_iii,@function
        .size           _Z14gpu_matrixmultPfS_S_iii,(.L_x_20 - _Z14gpu_matrixmultPfS_S_iii)
        .other          _Z14gpu_matrixmultPfS_S_iii,@"STO_CUDA_ENTRY STV_DEFAULT"
_Z14gpu_matrixmultPfS_S_iii:
.text._Z14gpu_matrixmultPfS_S_iii:
[----:B------:R-:W0:Y:S01]  /*0000*/  LDC R1, c[0x0][0x37c] ;  /* 0x0000df00ff017b82 */ /* 0x000e220000000800 */
[----:B------:R-:W1:Y:S01]  /*0010*/  S2R R5, SR_TID.Y ;  /* 0x0000000000057919 */ /* 0x000e620000002200 */
[----:B------:R-:W2:Y:S01]  /*0020*/  LDCU UR5, c[0x0][0x2fc] ;  /* 0x00005f80ff0577ac */ /* 0x000ea20008000800 */
[----:B0-----:R-:W-:Y:S01]  /*0030*/  VIADD R1, R1, 0xffffffe0 ;  /* 0xffffffe001017836 */ /* 0x001fe20000000000 */
[----:B------:R-:W1:Y:S01]  /*0040*/  S2R R0, SR_CTAID.Y ;  /* 0x0000000000007919 */ /* 0x000e620000002600 */
[----:B------:R-:W0:Y:S01]  /*0050*/  LDCU UR6, c[0x0][0x360] ;  /* 0x00006c00ff0677ac */ /* 0x000e220008000800 */
[----:B------:R-:W0:Y:S01]  /*0060*/  S2R R26, SR_TID.X ;  /* 0x00000000001a7919 */ /* 0x000e220000002100 */
[----:B------:R-:W1:Y:S01]  /*0070*/  LDCU UR7, c[0x0][0x364] ;  /* 0x00006c80ff0777ac */ /* 0x000e620008000800 */
[----:B------:R-:W0:Y:S01]  /*0080*/  S2R R25, SR_CTAID.X ;  /* 0x0000000000197919 */ /* 0x000e220000002500 */
[----:B------:R-:W3:Y:S01]  /*0090*/  LDCU.64 UR8, c[0x0][0x398] ;  /* 0x00007300ff0877ac */ /* 0x000ee20008000a00 */
[----:B------:R-:W4:Y:S02]  /*00a0*/  LDCU UR4, c[0x0][0x2f8] ;  /* 0x00005f00ff0477ac */ /* 0x000f240008000800 */
[----:B----4-:R-:W-:Y:S01]  /*00b0*/  IADD3 R24, P1, PT, R1, UR4, RZ ;  /* 0x0000000401187c10 */ /* 0x010fe2000ff3e0ff */
[----:B-1----:R-:W-:-:S02]  /*00c0*/  IMAD R17, R0, UR7, R5 ;  /* 0x0000000700117c24 */ /* 0x002fc4000f8e0205 */
[----:B---3--:R-:W-:Y:S01]  /*00d0*/  IMAD.U32 R0, RZ, RZ, UR9 ;  /* 0x00000009ff007e24 */ /* 0x008fe2000f8e00ff */
[----:B--2---:R-:W-:Y:S02]  /*00e0*/  IADD3.X R23, PT, PT, RZ, UR5, RZ, P1, !PT ;  /* 0x00000005ff177c10 */ /* 0x004fe40008ffe4ff */
[C---:B------:R-:W-:Y:S01]  /*00f0*/  ISETP.GE.AND P0, PT, R17.reuse, UR8, PT ;  /* 0x0000000811007c0c */ /* 0x040fe2000bf06270 */
[----:B------:R-:W-:Y:S02]  /*0100*/  IMAD R17, R17, UR8, RZ ;  /* 0x0000000811117c24 */ /* 0x000fe4000f8e02ff */
[----:B0-----:R-:W-:-:S05]  /*0110*/  IMAD R25, R25, UR6, R26 ;  /* 0x0000000619197c24 */ /* 0x001fca000f8e021a */
[----:B------:R-:W-:-:S13]  /*0120*/  ISETP.GE.OR P0, PT, R25, R0, P0 ;  /* 0x000000001900720c */ /* 0x000fda0000706670 */
[----:B------:R-:W-:Y:S05]  /*0130*/  @P0 EXIT ;  /* 0x000000000000094d */ /* 0x000fea0003800000 */
[----:B------:R-:W0:Y:S01]  /*0140*/  LDC R2, c[0x0][0x3a0] ;  /* 0x0000e800ff027b82 */ /* 0x000e220000000800 */
[----:B------:R-:W1:Y:S01]  /*0150*/  LDCU.64 UR36, c[0x0][0x358] ;  /* 0x00006b00ff2477ac */ /* 0x000e620008000a00 */
[----:B------:R-:W-:-:S06]  /*0160*/  IMAD.IADD R3, R17, 0x1, R25 ;  /* 0x0000000111037824 */ /* 0x000fcc00078e0219 */
[----:B------:R-:W2:Y:S01]  /*0170*/  LDC.64 R28, c[0x0][0x390] ;  /* 0x0000e400ff1c7b82 */ /* 0x000ea20000000a00 */
[----:B0-----:R-:W-:Y:S01]  /*0180*/  ISETP.GE.AND P0, PT, R2, 0x1, PT ;  /* 0x000000010200780c */ /* 0x001fe20003f06270 */
[----:B--2---:R-:W-:-:S05]  /*0190*/  IMAD.WIDE R28, R3, 0x4, R28 ;  /* 0x00000004031c7825 */ /* 0x004fca00078e021c */
[----:B-1----:R0:W-:Y:S07]  /*01a0*/  STG.E desc[UR36][R28.64], RZ ;  /* 0x000000ff1c007986 */ /* 0x0021ee000c101924 */
[----:B------:R-:W-:Y:S05]  /*01b0*/  @!P0 EXIT ;  /* 0x000000000000894d */ /* 0x000fea0003800000 */
[C---:B------:R-:W-:Y:S01]  /*01c0*/  IMAD.IADD R27, R17.reuse, 0x1, R2 ;  /* 0x00000001111b7824 */ /* 0x040fe200078e0202 */
[----:B------:R-:W1:Y:S01]  /*01d0*/  LDCU UR38, c[0x0][0x39c] ;  /* 0x00007380ff2677ac */ /* 0x000e620008000800 */
[----:B------:R-:W-:Y:S01]  /*01e0*/  BSSY.RECONVERGENT B7, `(.L_x_0) ;  /* 0x0000033000077945 */ /* 0x000fe20003800200 */
[----:B------:R-:W-:Y:S01]  /*01f0*/  LOP3.LUT R26, R26, R5, RZ, 0xfc, !PT ;  /* 0x000000051a1a7212 */ /* 0x000fe200078efcff */
[----:B------:R-:W-:Y:S01]  /*0200*/  IMAD.MOV.U32 R3, RZ, RZ, RZ ;  /* 0x000000ffff037224 */ /* 0x000fe200078e00ff */
[----:B------:R-:W-:Y:S01]  /*0210*/  VIADDMNMX R16, R17, 0x1, R27, !PT ;  /* 0x0000000111107846 */ /* 0x000fe2000780011b */
[----:B------:R-:W-:-:S03]  /*0220*/  IMAD.MOV.U32 R22, RZ, RZ, R17 ;  /* 0x000000ffff167224 */ /* 0x000fc600078e0011 */
[----:B------:R-:W-:-:S04]  /*0230*/  IADD3 R2, PT, PT, -R17, R16, RZ ;  /* 0x0000001011027210 */ /* 0x000fc80007ffe1ff */
[----:B------:R-:W-:-:S13]  /*0240*/  LOP3.LUT P0, R2, R2, 0x3, RZ, 0xc0, !PT ;  /* 0x0000000302027812 */ /* 0x000fda000780c0ff */
[----:B-1----:R-:W-:Y:S05]  /*0250*/  @!P0 BRA `(.L_x_1) ;  /* 0x0000000000ac8947 */ /* 0x002fea0003800000 */
[----:B------:R-:W1:Y:S01]  /*0260*/  LDC.64 R4, c[0x0][0x380] ;  /* 0x0000e000ff047b82 */ /* 0x000e620000000a00 */
[----:B------:R-:W-:Y:S01]  /*0270*/  IADD3 R2, PT, PT, -R2, RZ, RZ ;  /* 0x000000ff02027210 */ /* 0x000fe20007ffe1ff */
[----:B------:R-:W-:Y:S02]  /*0280*/  IMAD.MOV.U32 R3, RZ, RZ, RZ ;  /* 0x000000ffff037224 */ /* 0x000fe400078e00ff */
[----:B------:R-:W-:Y:S02]  /*0290*/  IMAD.MOV.U32 R22, RZ, RZ, R17 ;  /* 0x000000ffff167224 */ /* 0x000fe400078e0011 */
[----:B-1----:R-:W-:-:S07]  /*02a0*/  IMAD.WIDE.U32 R4, R17, 0x4, R4 ;  /* 0x0000000411047825 */ /* 0x002fce00078e0004 */
.L_x_5:
[----:B-1----:R-:W1:Y:S01]  /*02b0*/  LDC.64 R18, c[0x0][0x388] ;  /* 0x0000e200ff127b82 */ /* 0x002e620000000a00 */
[----:B------:R-:W-:Y:S01]  /*02c0*/  ISETP.NE.AND P0, PT, R26, RZ, PT ;  /* 0x000000ff1a00720c */ /* 0x000fe20003f05270 */
[----:B------:R-:W-:Y:S01]  /*02d0*/  BSSY.RECONVERGENT B6, `(.L_x_2) ;  /* 0x0000017000067945 */ /* 0x000fe20003800200 */
[----:B------:R-:W-:Y:S01]  /*02e0*/  MOV R30, R4 ;  /* 0x00000004001e7202 */ /* 0x000fe20000000f00 */
[----:B------:R-:W-:Y:S02]  /*02f0*/  IMAD.MOV.U32 R31, RZ, RZ, R5 ;  /* 0x000000ffff1f7224 */ /* 0x000fe400078e0005 */
[----:B-1----:R-:W-:-:S08]  /*0300*/  IMAD.WIDE R18, R25, 0x4, R18 ;  /* 0x0000000419127825 */ /* 0x002fd000078e0212 */
[----:B--2---:R-:W-:Y:S05]  /*0310*/  @P0 BRA `(.L_x_3) ;  /* 0x0000000000480947 */ /* 0x004fea0003800000 */
[----:B------:R-:W2:Y:S04]  /*0320*/  LDG.E R10, desc[UR36][R30.64] ;  /* 0x000000241e0a7981 */ /* 0x000ea8000c1e1900 */
[----:B------:R-:W3:Y:S01]  /*0330*/  LDG.E R12, desc[UR36][R18.64] ;  /* 0x00000024120c7981 */ /* 0x000ee2000c1e1900 */
[----:B------:R-:W-:Y:S01]  /*0340*/  MOV R8, 0x0 ;  /* 0x0000000000087802 */ /* 0x000fe20000000f00 */
[----:B------:R-:W1:Y:S01]  /*0350*/  LDCU.64 UR4, c[0x4][0x8] ;  /* 0x01000100ff0477ac */ /* 0x000e620008000a00 */
[----:B------:R-:W-:Y:S01]  /*0360*/  IMAD.MOV.U32 R6, RZ, RZ, R24 ;  /* 0x000000ffff067224 */ /* 0x000fe200078e0018 */
[----:B------:R4:W-:Y:S01]  /*0370*/  STL [R1+0x8], R22 ;  /* 0x0000081601007387 */ /* 0x0009e20000100800 */
[----:B------:R-:W-:Y:S02]  /*0380*/  IMAD.MOV.U32 R7, RZ, RZ, R23 ;  /* 0x000000ffff077224 */ /* 0x000fe400078e0017 */
[----:B------:R-:W0:Y:S01]  /*0390*/  LDC.64 R8, c[0x4][R8] ;  /* 0x0100000008087b82 */ /* 0x000e220000000a00 */
[----:B------:R4:W-:Y:S01]  /*03a0*/  STL [R1+0x18], R25 ;  /* 0x0000181901007387 */ /* 0x0009e20000100800 */
[----:B-1----:R-:W-:Y:S01]  /*03b0*/  IMAD.U32 R4, RZ, RZ, UR4 ;  /* 0x00000004ff047e24 */ /* 0x002fe2000f8e00ff */
[----:B------:R-:W-:Y:S01]  /*03c0*/  MOV R5, UR5 ;  /* 0x0000000500057c02 */ /* 0x000fe20008000f00 */
[----:B--2---:R-:W1:Y:S08]  /*03d0*/  F2F.F64.F32 R10, R10 ;  /* 0x0000000a000a7310 */ /* 0x004e700000201800 */
[----:B---3--:R-:W2:Y:S01]  /*03e0*/  F2F.F64.F32 R12, R12 ;  /* 0x0000000c000c7310 */ /* 0x008ea20000201800 */
[----:B-1----:R4:W-:Y:S04]  /*03f0*/  STL.64 [R1], R10 ;  /* 0x0000000a01007387 */ /* 0x0029e80000100a00 */
[----:B0-2---:R4:W-:Y:S02]  /*0400*/  STL.64 [R1+0x10], R12 ;  /* 0x0000100c01007387 */ /* 0x0059e40000100a00 */
[----:B------:R-:W-:-:S07]  /*0410*/  LEPC R20, `(.L_x_4) ;  /* 0x000000001014794e */ /* 0x000fce0000000000 */
[----:B----4-:R-:W-:Y:S05]  /*0420*/  CALL.ABS.NOINC R8 ;  /* 0x0000000008007343 */ /* 0x010fea0003c00000 */
.L_x_4:
[----:B------:R1:W5:Y:S02]  /*0430*/  LDG.E R3, desc[UR36][R28.64] ;  /* 0x000000241c037981 */ /* 0x000364000c1e1900 */
.L_x_3:
[----:B------:R-:W-:Y:S05]  /*0440*/  BSYNC.RECONVERGENT B6 ;  /* 0x0000000000067941 */ /* 0x000fea0003800200 */
.L_x_2:
[----:B------:R-:W2:Y:S04]  /*0450*/  LDG.E R18, desc[UR36][R18.64] ;  /* 0x0000002412127981 */ /* 0x000ea8000c1e1900 */
[----:B------:R-:W2:Y:S01]  /*0460*/  LDG.E R0, desc[UR36][R30.64] ;  /* 0x000000241e007981 */ /* 0x000ea2000c1e1900 */
[----:B------:R-:W-:Y:S02]  /*0470*/  IADD3 R2, PT, PT, R2, 0x1, RZ ;  /* 0x0000000102027810 */ /* 0x000fe40007ffe0ff */
[----:B------:R-:W-:Y:S02]  /*0480*/  IADD3 R4, P1, PT, R30, 0x4, RZ ;  /* 0x000000041e047810 */ /* 0x000fe40007f3e0ff */
[----:B------:R-:W-:Y:S02]  /*0490*/  ISETP.NE.AND P0, PT, R2, RZ, PT ;  /* 0x000000ff0200720c */ /* 0x000fe40003f05270 */
[----:B------:R-:W-:Y:S01]  /*04a0*/  IADD3 R22, PT, PT, R22, 0x1, RZ ;  /* 0x0000000116167810 */ /* 0x000fe20007ffe0ff */
[----:B------:R-:W-:-:S02]  /*04b0*/  IMAD.X R5, RZ, RZ, R31, P1 ;  /* 0x000000ffff057224 */ /* 0x000fc400008e061f */
[----:B--2--5:R-:W-:Y:S01]  /*04c0*/  FFMA R3, R0, R18, R3 ;  /* 0x0000001200037223 */ /* 0x024fe20000000003 */
[----:B------:R-:W-:-:S04]  /*04d0*/  IMAD.U32 R0, RZ, RZ, UR38 ;  /* 0x00000026ff007e24 */ /* 0x000fc8000f8e00ff */
[----:B------:R2:W-:Y:S01]  /*04e0*/  STG.E desc[UR36][R28.64], R3 ;  /* 0x000000031c007986 */ /* 0x0005e2000c101924 */
[----:B------:R-:W-:Y:S02]  /*04f0*/  IMAD.IADD R25, R25, 0x1, R0 ;  /* 0x0000000119197824 */ /* 0x000fe400078e0200 */
[----:B------:R-:W-:Y:S05]  /*0500*/  @P0 BRA `(.L_x_5) ;  /* 0xfffffffc00680947 */ /* 0x000fea000383ffff */
.L_x_1:
[----:B------:R-:W-:Y:S05]  /*0510*/  BSYNC.RECONVERGENT B7 ;  /* 0x0000000000077941 */ /* 0x000fea0003800200 */
.L_x_0:
[----:B------:R-:W-:-:S04]  /*0520*/  IADD3 R16, PT, PT, R17, -R16, RZ ;  /* 0x8000001011107210 */ /* 0x000fc80007ffe0ff */
[----:B------:R-:W-:-:S13]  /*0530*/  ISETP.GT.U32.AND P0, PT, R16, -0x4, PT ;  /* 0xfffffffc1000780c */ /* 0x000fda0003f04070 */
[----:B------:R-:W-:Y:S05]  /*0540*/  @P0 EXIT ;  /* 0x000000000000094d */ /* 0x000fea0003800000 */
[----:B------:R-:W-:Y:S01]  /*0550*/  VIADD R22, R22, 0x1 ;  /* 0x0000000116167836 */ /* 0x000fe20000000000 */
[C---:B------:R-:W-:Y:S01]  /*0560*/  LEA R19, R0.reuse, R25, 0x1 ;  /* 0x0000001900137211 */ /* 0x040fe200078e08ff */
[----:B------:R-:W-:Y:S02]  /*0570*/  IMAD R18, R0, 0x3, R25 ;  /* 0x0000000300127824 */ /* 0x000fe400078e0219 */
[----:B------:R-:W-:-:S07]  /*0580*/  IMAD.IADD R2, R25, 0x1, R0 ;  /* 0x0000000119027824 */ /* 0x000fce00078e0200 */
.L_x_18:
[----:B---3--:R-:W3:Y:S01]  /*0590*/  LDC.64 R16, c[0x0][0x380] ;  /* 0x0000e000ff107b82 */ /* 0x008ee20000000a00 */
[----:B------:R-:W-:Y:S01]  /*05a0*/  ISETP.NE.AND P0, PT, R26, RZ, PT ;  /* 0x000000ff1a00720c */ /* 0x000fe20003f05270 */
[----:B------:R-:W-:Y:S01]  /*05b0*/  BSSY.RECONVERGENT B6, `(.L_x_6) ;  /* 0x0000019000067945 */ /* 0x000fe20003800200 */
[----:B------:R-:W-:Y:S02]  /*05c0*/  IADD3 R0, PT, PT, R22, -0x1, RZ ;  /* 0xffffffff16007810 */ /* 0x000fe40007ffe0ff */
[----:B------:R-:W-:-:S03]  /*05d0*/  P2R R4, PR, RZ, 0x1 ;  /* 0x00000001ff047803 */ /* 0x000fc60000000000 */
[----:B----4-:R-:W4:Y:S01]  /*05e0*/  LDC.64 R30, c[0x0][0x388] ;  /* 0x0000e200ff1e7b82 */ /* 0x010f220000000a00 */
[----:B---3--:R-:W-:-:S04]  /*05f0*/  IMAD.WIDE.U32 R16, R0, 0x4, R16 ;  /* 0x0000000400107825 */ /* 0x008fc800078e0010 */
[----:B----4-:R-:W-:Y:S01]  /*0600*/  IMAD.WIDE R30, R25, 0x4, R30 ;  /* 0x00000004191e7825 */ /* 0x010fe200078e021e */
[----:B------:R-:W-:Y:S06]  /*0610*/  @P0 BRA `(.L_x_7) ;  /* 0x0000000000480947 */ /* 0x000fec0003800000 */
[----:B------:R-:W3:Y:S04]  /*0620*/  LDG.E R10, desc[UR36][R16.64] ;  /* 0x00000024100a7981 */ /* 0x000ee8000c1e1900 */
[----:B------:R-:W4:Y:S01]  /*0630*/  LDG.E R12, desc[UR36][R30.64] ;  /* 0x000000241e0c7981 */ /* 0x000f22000c1e1900 */
[----:B------:R-:W-:Y:S01]  /*0640*/  MOV R8, 0x0 ;  /* 0x0000000000087802 */ /* 0x000fe20000000f00 */
[----:B------:R-:W5:Y:S01]  /*0650*/  LDCU.64 UR4, c[0x4][0x8] ;  /* 0x01000100ff0477ac */ /* 0x000f620008000a00 */
[----:B------:R-:W-:Y:S01]  /*0660*/  IMAD.MOV.U32 R6, RZ, RZ, R24 ;  /* 0x000000ffff067224 */ /* 0x000fe200078e0018 */
[----:B------:R0:W-:Y:S01]  /*0670*/  STL [R1+0x8], R0 ;  /* 0x0000080001007387 */ /* 0x0001e20000100800 */
[----:B------:R-:W-:Y:S02]  /*0680*/  MOV R7, R23 ;  /* 0x0000001700077202 */ /* 0x000fe40000000f00 */
[----:B------:R-:W0:Y:S01]  /*0690*/  LDC.64 R8, c[0x4][R8] ;  /* 0x0100000008087b82 */ /* 0x000e220000000a00 */
[----:B------:R0:W-:Y:S01]  /*06a0*/  STL [R1+0x18], R25 ;  /* 0x0000181901007387 */ /* 0x0001e20000100800 */
[----:B-----5:R-:W-:Y:S01]  /*06b0*/  IMAD.U32 R4, RZ, RZ, UR4 ;  /* 0x00000004ff047e24 */ /* 0x020fe2000f8e00ff */
[----:B------:R-:W-:Y:S01]  /*06c0*/  MOV R5, UR5 ;  /* 0x0000000500057c02 */ /* 0x000fe20008000f00 */
[----:B---3--:R-:W3:Y:S08]  /*06d0*/  F2F.F64.F32 R10, R10 ;  /* 0x0000000a000a7310 */ /* 0x008ef00000201800 */
[----:B----4-:R-:W4:Y:S01]  /*06e0*/  F2F.F64.F32 R12, R12 ;  /* 0x0000000c000c7310 */ /* 0x010f220000201800 */
[----:B---3--:R3:W-:Y:S04]  /*06f0*/  STL.64 [R1], R10 ;  /* 0x0000000a01007387 */ /* 0x0087e80000100a00 */
[----:B0---4-:R3:W-:Y:S02]  /*0700*/  STL.64 [R1+0x10], R12 ;  /* 0x0000100c01007387 */ /* 0x0117e40000100a00 */
[----:B------:R-:W-:-:S07]  /*0710*/  LEPC R20, `(.L_x_8) ;  /* 0x000000001014794e */ /* 0x000fce0000000000 */
[----:B-123--:R-:W-:Y:S05]  /*0720*/  CALL.ABS.NOINC R8 ;  /* 0x0000000008007343 */ /* 0x00efea0003c00000 */
.L_x_8:
[----:B------:R3:W5:Y:S02]  /*0730*/  LDG.E R3, desc[UR36][R28.64] ;  /* 0x000000241c037981 */ /* 0x000764000c1e1900 */
.L_x_7:
[----:B------:R-:W-:Y:S05]  /*0740*/  BSYNC.RECONVERGENT B6 ;  /* 0x0000000000067941 */ /* 0x000fea0003800200 */
.L_x_6:
[----:B------:R-:W2:Y:S01]  /*0750*/  LDG.E R0, desc[UR36][R16.64] ;  /* 0x0000002410007981 */ /* 0x000ea2000c1e1900 */
[----:B------:R-:W4:Y:S03]  /*0760*/  LDC R5, c[0x0][0x39c] ;  /* 0x0000e700ff057b82 */ /* 0x000f260000000800 */
[----:B------:R4:W2:Y:S01]  /*0770*/  LDG.E R4, desc[UR36][R30.64] ;  /* 0x000000241e047981 */ /* 0x0008a2000c1e1900 */
[----:B------:R-:W-:Y:S01]  /*0780*/  ISETP.NE.AND P0, PT, R26, RZ, PT ;  /* 0x000000ff1a00720c */ /* 0x000fe20003f05270 */
[----:B------:R-:W-:Y:S01]  /*0790*/  BSSY.RECONVERGENT B6, `(.L_x_9) ;  /* 0x0000017000067945 */ /* 0x000fe20003800200 */
[----:B----4-:R-:W-:-:S04]  /*07a0*/  IMAD.WIDE R30, R5, 0x4, R30 ;  /* 0x00000004051e7825 */ /* 0x010fc800078e021e */
[----:B--2--5:R-:W-:-:S05]  /*07b0*/  FFMA R3, R0, R4, R3 ;  /* 0x0000000400037223 */ /* 0x024fca0000000003 */
[----:B------:R2:W-:Y:S02]  /*07c0*/  STG.E desc[UR36][R28.64], R3 ;  /* 0x000000031c007986 */ /* 0x0005e4000c101924 */
[----:B------:R-:W-:Y:S05]  /*07d0*/  @P0 BRA `(.L_x_10) ;  /* 0x0000000000480947 */ /* 0x000fea0003800000 */
[----:B------:R-:W4:Y:S04]  /*07e0*/  LDG.E R10, desc[UR36][R16.64+0x4] ;  /* 0x00000424100a7981 */ /* 0x000f28000c1e1900 */
[----:B------:R-:W5:Y:S01]  /*07f0*/  LDG.E R12, desc[UR36][R30.64] ;  /* 0x000000241e0c7981 */ /* 0x000f62000c1e1900 */
[----:B------:R-:W-:Y:S01]  /*0800*/  MOV R8, 0x0 ;  /* 0x0000000000087802 */ /* 0x000fe20000000f00 */
[----:B------:R-:W0:Y:S01]  /*0810*/  LDCU.64 UR4, c[0x4][0x8] ;  /* 0x01000100ff0477ac */ /* 0x000e220008000a00 */
[----:B------:R-:W-:Y:S01]  /*0820*/  IMAD.MOV.U32 R6, RZ, RZ, R24 ;  /* 0x000000ffff067224 */ /* 0x000fe200078e0018 */
[----:B------:R0:W-:Y:S01]  /*0830*/  STL [R1+0x8], R22 ;  /* 0x0000081601007387 */ /* 0x0001e20000100800 */
[----:B------:R-:W-:Y:S02]  /*0840*/  MOV R7, R23 ;  /* 0x0000001700077202 */ /* 0x000fe40000000f00 */
[----:B------:R-:W1:Y:S01]  /*0850*/  LDC.64 R8, c[0x4][R8] ;  /* 0x0100000008087b82 */ /* 0x000e620000000a00 */
[----:B------:R0:W-:Y:S02]  /*0860*/  STL [R1+0x18], R2 ;  /* 0x0000180201007387 */ /* 0x0001e40000100800 */
[----:B0-----:R-:W-:Y:S01]  /*0870*/  IMAD.U32 R4, RZ, RZ, UR4 ;  /* 0x00000004ff047e24 */ /* 0x001fe2000f8e00ff */
[----:B------:R-:W-:Y:S01]  /*0880*/  MOV R5, UR5 ;  /* 0x0000000500057c02 */ /* 0x000fe20008000f00 */
[----:B----4-:R-:W0:Y:S08]  /*0890*/  F2F.F64.F32 R10, R10 ;  /* 0x0000000a000a7310 */ /* 0x010e300000201800 */
[----:B-----5:R-:W4:Y:S01]  /*08a0*/  F2F.F64.F32 R12, R12 ;  /* 0x0000000c000c7310 */ /* 0x020f220000201800 */
[----:B0-----:R0:W-:Y:S04]  /*08b0*/  STL.64 [R1], R10 ;  /* 0x0000000a01007387 */ /* 0x0011e80000100a00 */
[----:B-1--4-:R0:W-:Y:S02]  /*08c0*/  STL.64 [R1+0x10], R12 ;  /* 0x0000100c01007387 */ /* 0x0121e40000100a00 */
[----:B------:R-:W-:-:S07]  /*08d0*/  LEPC R20, `(.L_x_11) ;  /* 0x000000001014794e */ /* 0x000fce0000000000 */
[----:B0-23--:R-:W-:Y:S05]  /*08e0*/  CALL.ABS.NOINC R8 ;  /* 0x0000000008007343 */ /* 0x00dfea0003c00000 */
.L_x_11:
[----:B------:R4:W5:Y:S02]  /*08f0*/  LDG.E R3, desc[UR36][R28.64] ;  /* 0x000000241c037981 */ /* 0x000964000c1e1900 */
.L_x_10:
[----:B------:R-:W-:Y:S05]  /*0900*/  BSYNC.RECONVERGENT B6 ;  /* 0x0000000000067941 */ /* 0x000fea0003800200 */
.L_x_9:
[----:B------:R-:W2:Y:S01]  /*0910*/  LDG.E R0, desc[UR36][R16.64+0x4] ;  /* 0x0000042410007981 */ /* 0x000ea2000c1e1900 */
[----:B------:R-:W0:Y:S03]  /*0920*/  LDC R5, c[0x0][0x39c] ;  /* 0x0000e700ff057b82 */ /* 0x000e260000000800 */
[----:B------:R1:W2:Y:S01]  /*0930*/  LDG.E R4, desc[UR36][R30.64] ;  /* 0x000000241e047981 */ /* 0x0002a2000c1e1900 */
[----:B------:R-:W-:Y:S01]  /*0940*/  ISETP.NE.AND P0, PT, R26, RZ, PT ;  /* 0x000000ff1a00720c */ /* 0x000fe20003f05270 */
[----:B------:R-:W-:Y:S01]  /*0950*/  BSSY.RECONVERGENT B6, `(.L_x_12) ;  /* 0x0000019000067945 */ /* 0x000fe20003800200 */
[----:B0-----:R-:W-:Y:S02]  /*0960*/  IMAD.IADD R25, R25, 0x1, R5 ;  /* 0x0000000119197824 */ /* 0x001fe400078e0205 */
[----:B-1----:R-:W-:-:S04]  /*0970*/  IMAD.WIDE R30, R5, 0x4, R30 ;  /* 0x00000004051e7825 */ /* 0x002fc800078e021e */
[----:B--2--5:R-:W-:-:S05]  /*0980*/  FFMA R3, R0, R4, R3 ;  /* 0x0000000400037223 */ /* 0x024fca0000000003 */
[----:B------:R0:W-:Y:S01]  /*0990*/  STG.E desc[UR36][R28.64], R3 ;  /* 0x000000031c007986 */ /* 0x0001e2000c101924 */
[----:B------:R-:W-:Y:S05]  /*09a0*/  @P0 BRA `(.L_x_13) ;  /* 0x00000000004c0947 */ /* 0x000fea0003800000 */
[----:B------:R-:W2:Y:S04]  /*09b0*/  LDG.E R10, desc[UR36][R16.64+0x8] ;  /* 0x00000824100a7981 */ /* 0x000ea8000c1e1900 */
[----:B------:R-:W5:Y:S01]  /*09c0*/  LDG.E R12, desc[UR36][R30.64] ;  /* 0x000000241e0c7981 */ /* 0x000f62000c1e1900 */
[----:B------:R-:W-:Y:S01]  /*09d0*/  MOV R8, 0x0 ;  /* 0x0000000000087802 */ /* 0x000fe20000000f00 */
[----:B------:R-:W1:Y:S01]  /*09e0*/  LDCU.64 UR4, c[0x4][0x8] ;  /* 0x01000100ff0477ac */ /* 0x000e620008000a00 */
[----:B------:R-:W-:Y:S01]  /*09f0*/  IADD3 R0, PT, PT, R22, 0x1, RZ ;  /* 0x0000000116007810 */ /* 0x000fe20007ffe0ff */
[----:B------:R0:W-:Y:S01]  /*0a00*/  STL [R1+0x18], R19 ;  /* 0x0000181301007387 */ /* 0x0001e20000100800 */
[----:B------:R-:W-:Y:S01]  /*0a10*/  IMAD.MOV.U32 R6, RZ, RZ, R24 ;  /* 0x000000ffff067224 */ /* 0x000fe200078e0018 */
[----:B------:R-:W-:Y:S01]  /*0a20*/  MOV R7, R23 ;  /* 0x0000001700077202 */ /* 0x000fe20000000f00 */
[----:B------:R-:W0:Y:S01]  /*0a30*/  LDC.64 R8, c[0x4][R8] ;  /* 0x0100000008087b82 */ /* 0x000e220000000a00 */
[----:B------:R0:W-:Y:S01]  /*0a40*/  STL [R1+0x8], R0 ;  /* 0x0000080001007387 */ /* 0x0001e20000100800 */
[----:B-1----:R-:W-:Y:S01]  /*0a50*/  IMAD.U32 R4, RZ, RZ, UR4 ;  /* 0x00000004ff047e24 */ /* 0x002fe2000f8e00ff */
[----:B------:R-:W-:Y:S01]  /*0a60*/  MOV R5, UR5 ;  /* 0x0000000500057c02 */ /* 0x000fe20008000f00 */
[----:B--2---:R-:W1:Y:S08]  /*0a70*/  F2F.F64.F32 R10, R10 ;  /* 0x0000000a000a7310 */ /* 0x004e700000201800 */
[----:B-----5:R-:W2:Y:S01]  /*0a80*/  F2F.F64.F32 R12, R12 ;  /* 0x0000000c000c7310 */ /* 0x020ea20000201800 */
[----:B-1----:R1:W-:Y:S04]  /*0a90*/  STL.64 [R1], R10 ;  /* 0x0000000a01007387 */ /* 0x0023e80000100a00 */
[----:B0-2---:R1:W-:Y:S02]  /*0aa0*/  STL.64 [R1+0x10], R12 ;  /* 0x0000100c01007387 */ /* 0x0053e40000100a00 */
[----:B------:R-:W-:-:S07]  /*0ab0*/  LEPC R20, `(.L_x_14) ;  /* 0x000000001014794e */ /* 0x000fce0000000000 */
[----:B-1-34-:R-:W-:Y:S05]  /*0ac0*/  CALL.ABS.NOINC R8 ;  /* 0x0000000008007343 */ /* 0x01afea0003c00000 */
.L_x_14:
[----:B------:R1:W5:Y:S02]  /*0ad0*/  LDG.E R3, desc[UR36][R28.64] ;  /* 0x000000241c037981 */ /* 0x000364000c1e1900 */
.L_x_13:
[----:B------:R-:W-:Y:S05]  /*0ae0*/  BSYNC.RECONVERGENT B6 ;  /* 0x0000000000067941 */ /* 0x000fea0003800200 */
.L_x_12:
[----:B------:R-:W0:Y:S01]  /*0af0*/  LDG.E R0, desc[UR36][R16.64+0x8] ;  /* 0x0000082410007981 */ /* 0x000e22000c1e1900 */
[----:B------:R-:W2:Y:S03]  /*0b00*/  LDC R5, c[0x0][0x39c] ;  /* 0x0000e700ff057b82 */ /* 0x000ea60000000800 */
[----:B------:R3:W0:Y:S01]  /*0b10*/  LDG.E R4, desc[UR36][R30.64] ;  /* 0x000000241e047981 */ /* 0x000622000c1e1900 */
[----:B------:R-:W-:Y:S01]  /*0b20*/  ISETP.NE.AND P0, PT, R26, RZ, PT ;  /* 0x000000ff1a00720c */ /* 0x000fe20003f05270 */
[----:B------:R-:W-:Y:S01]  /*0b30*/  BSSY.RECONVERGENT B6, `(.L_x_15) ;  /* 0x0000019000067945 */ /* 0x000fe20003800200 */
[----:B--2---:R-:W-:Y:S02]  /*0b40*/  IMAD.IADD R25, R25, 0x1, R5 ;  /* 0x0000000119197824 */ /* 0x004fe400078e0205 */
[----:B---3--:R-:W-:-:S04]  /*0b50*/  IMAD.WIDE R30, R5, 0x4, R30 ;  /* 0x00000004051e7825 */ /* 0x008fc800078e021e */
[----:B0----5:R-:W-:-:S05]  /*0b60*/  FFMA R3, R0, R4, R3 ;  /* 0x0000000400037223 */ /* 0x021fca0000000003 */
[----:B------:R0:W-:Y:S01]  /*0b70*/  STG.E desc[UR36][R28.64], R3 ;  /* 0x000000031c007986 */ /* 0x0001e2000c101924 */
[----:B------:R-:W-:Y:S05]  /*0b80*/  @P0 BRA `(.L_x_16) ;  /* 0x00000000004c0947 */ /* 0x000fea0003800000 */
[----:B------:R-:W2:Y:S04]  /*0b90*/  LDG.E R10, desc[UR36][R16.64+0xc] ;  /* 0x00000c24100a7981 */ /* 0x000ea8000c1e1900 */
[----:B------:R-:W3:Y:S01]  /*0ba0*/  LDG.E R12, desc[UR36][R30.64] ;  /* 0x000000241e0c7981 */ /* 0x000ee2000c1e1900 */
[----:B------:R-:W-:Y:S01]  /*0bb0*/  MOV R8, 0x0 ;  /* 0x0000000000087802 */ /* 0x000fe20000000f00 */
[----:B------:R-:W5:Y:S01]  /*0bc0*/  LDCU.64 UR4, c[0x4][0x8] ;  /* 0x01000100ff0477ac */ /* 0x000f620008000a00 */
[----:B------:R-:W-:Y:S01]  /*0bd0*/  IADD3 R0, PT, PT, R22, 0x2, RZ ;  /* 0x0000000216007810 */ /* 0x000fe20007ffe0ff */
[----:B------:R0:W-:Y:S01]  /*0be0*/  STL [R1+0x18], R18 ;  /* 0x0000181201007387 */ /* 0x0001e20000100800 */
[----:B------:R-:W-:Y:S01]  /*0bf0*/  IMAD.MOV.U32 R6, RZ, RZ, R24 ;  /* 0x000000ffff067224 */ /* 0x000fe200078e0018 */
[----:B------:R-:W-:Y:S01]  /*0c00*/  MOV R7, R23 ;  /* 0x0000001700077202 */ /* 0x000fe20000000f00 */
[----:B------:R-:W0:Y:S01]  /*0c10*/  LDC.64 R8, c[0x4][R8] ;  /* 0x0100000008087b82 */ /* 0x000e220000000a00 */
[----:B------:R0:W-:Y:S01]  /*0c20*/  STL [R1+0x8], R0 ;  /* 0x0000080001007387 */ /* 0x0001e20000100800 */
[----:B-----5:R-:W-:Y:S01]  /*0c30*/  IMAD.U32 R4, RZ, RZ, UR4 ;  /* 0x00000004ff047e24 */ /* 0x020fe2000f8e00ff */
[----:B------:R-:W-:Y:S01]  /*0c40*/  MOV R5, UR5 ;  /* 0x0000000500057c02 */ /* 0x000fe20008000f00 */
[----:B--2---:R-:W2:Y:S08]  /*0c50*/  F2F.F64.F32 R10, R10 ;  /* 0x0000000a000a7310 */ /* 0x004eb00000201800 */
[----:B---3--:R-:W3:Y:S01]  /*0c60*/  F2F.F64.F32 R12, R12 ;  /* 0x0000000c000c7310 */ /* 0x008ee20000201800 */
[----:B--2---:R2:W-:Y:S04]  /*0c70*/  STL.64 [R1], R10 ;  /* 0x0000000a01007387 */ /* 0x0045e80000100a00 */
[----:B0--3--:R2:W-:Y:S02]  /*0c80*/  STL.64 [R1+0x10], R12 ;  /* 0x0000100c01007387 */ /* 0x0095e40000100a00 */
[----:B------:R-:W-:-:S07]  /*0c90*/  LEPC R20, `(.L_x_17) ;  /* 0x000000001014794e */ /* 0x000fce0000000000 */
[----:B-12-4-:R-:W-:Y:S05]  /*0ca0*/  CALL.ABS.NOINC R8 ;  /* 0x0000000008007343 */ /* 0x016fea0003c00000 */
.L_x_17:
[----:B------:R2:W5:Y:S02]  /*0cb0*/  LDG.E R3, desc[UR36][R28.64] ;  /* 0x000000241c037981 */ /* 0x000564000c1e1900 */
.L_x_16:
[----:B------:R-:W-:Y:S05]  /*0cc0*/  BSYNC.RECONVERGENT B6 ;  /* 0x0000000000067941 */ /* 0x000fea0003800200 */
.L_x_15:
[----:B------:R-:W0:Y:S01]  /*0cd0*/  LDG.E R16, desc[UR36][R16.64+0xc] ;  /* 0x00000c2410107981 */ /* 0x000e22000c1e1900 */
[----:B------:R-:W3:Y:S03]  /*0ce0*/  LDC R4, c[0x0][0x39c] ;  /* 0x0000e700ff047b82 */ /* 0x000ee60000000800 */
[----:B------:R-:W0:Y:S01]  /*0cf0*/  LDG.E R30, desc[UR36][R30.64] ;  /* 0x000000241e1e7981 */ /* 0x000e22000c1e1900 */
[C---:B------:R-:W-:Y:S01]  /*0d00*/  VIADD R0, R22.reuse, 0x3 ;  /* 0x0000000316007836 */ /* 0x040fe20000000000 */
[----:B------:R-:W-:-:S04]  /*0d10*/  IADD3 R22, PT, PT, R22, 0x4, RZ ;  /* 0x0000000416167810 */ /* 0x000fc80007ffe0ff */
[----:B------:R-:W-:Y:S01]  /*0d20*/  ISETP.GE.AND P0, PT, R0, R27, PT ;  /* 0x0000001b0000720c */ /* 0x000fe20003f06270 */
[C---:B---3--:R-:W-:Y:S01]  /*0d30*/  IMAD R25, R4.reuse, 0x2, R25 ;  /* 0x0000000204197824 */ /* 0x048fe200078e0219 */
[C---:B------:R-:W-:Y:S01]  /*0d40*/  LEA R19, R4.reuse, R19, 0x2 ;  /* 0x0000001304137211 */ /* 0x040fe200078e10ff */
[C---:B------:R-:W-:Y:S01]  /*0d50*/  IMAD R18, R4.reuse, 0x4, R18 ;  /* 0x0000000404127824 */ /* 0x040fe200078e0212 */
[----:B------:R-:W-:Y:S01]  /*0d60*/  LEA R2, R4, R2, 0x2 ;  /* 0x0000000204027211 */ /* 0x000fe200078e10ff */
[----:B0----5:R-:W-:-:S05]  /*0d70*/  FFMA R3, R16, R30, R3 ;  /* 0x0000001e10037223 */ /* 0x021fca0000000003 */
[----:B------:R3:W-:Y:S03]  /*0d80*/  STG.E desc[UR36][R28.64], R3 ;  /* 0x000000031c007986 */ /* 0x0007e6000c101924 */
[----:B------:R-:W-:Y:S05]  /*0d90*/  @!P0 BRA `(.L_x_18) ;  /* 0xfffffff400fc8947 */ /* 0x000fea000383ffff */
[----:B------:R-:W-:Y:S05]  /*0da0*/  EXIT ;  /* 0x000000000000794d */ /* 0x000fea0003800000 */
.L_x_19:
[----:B------:R-:W-:-:S00]  /*0db0*/  BRA `(.L_x_19) ;  /* 0xfffffffc00fc7947 */ /* 0x000fc0000383ffff */
[----:B------:R-:W-:-:S00]  /*0dc0*/  NOP ;  /* 0x0000000000007918 */ /* 0x000fc00000000000 */
        /* <DEDUP_REMOVED lines=11> */
.L_x_20:


//--------------------- .nv.global.init           --------------------------
	.section	.nv.global.init,"aw",@progbits
.nv.global.init:
	.type		$str,@object
	.size		$str,(.L_0 - $str)
$str:
        /*0000*/ 	.byte	0x61, 0x20, 0x3d, 0x20, 0x25, 0x2e, 0x32, 0x66, 0x20, 0x28, 0x69, 0x6e, 0x64, 0x65, 0x78, 0x61
        /*0010*/ 	.byte	0x20, 0x3d, 0x20, 0x25, 0x64, 0x29, 0x2c, 0x20, 0x62, 0x20, 0x3d, 0x20, 0x25, 0x2e, 0x32, 0x66
        /*0020*/ 	.byte	0x20, 0x28, 0x69, 0x6e, 0x64, 0x65, 0x78, 0x62, 0x20, 0x3d, 0x20, 0x25, 0x64, 0x29, 0x0a, 0x00
.L_0:


//--------------------- .nv.shared.reserved.0     --------------------------
	.section	.nv.shared.reserved.0,"aw",@nobits
	.weak		__nv_reservedSMEM_offset_0_alias
	.size		__nv_reservedSMEM_offset_0_alias, 0, 64
	.other		__nv_reservedSMEM_offset_0_alias,@"STO_CUDA_RESERVED_SHARED STV_DEFAULT"
__nv_reservedSMEM_offset_0_alias:
	.zero		0
	.zero		64


//--------------------- .nv.constant0._Z14gpu_matrixmultPfS_S_iii --------------------------
	.section	.nv.constant0._Z14gpu_matrixmultPfS_S_iii,"a",@progbits
	.sectionflags	@""
	.align	4
.nv.constant0._Z14gpu_matrixmultPfS_S_iii:
	.zero		932


//--------------------- SYMBOLS --------------------------

	.type		.nv.reservedSmem.offset0,@object
	.size		.nv.reservedSmem.offset0,0x4
	.type		vprintf,@function
